	.headerflags	@"EF_CUDA_TEXMODE_UNIFIED EF_CUDA_64BIT_ADDRESS EF_CUDA_ACCELERATORS EF_CUDA_SM90 EF_CUDA_VIRTUAL_SM(EF_CUDA_SM90)"
	.elftype	@"ET_EXEC"


//--------------------- .nv.info                  --------------------------
	.section	.nv.info,"",@"SHT_CUDA_INFO"
	.align	4


	//----- nvinfo : EIATTR_REGCOUNT
	.align		4
        /*0000*/ 	.byte	0x04, 0x2f
        /*0002*/ 	.short	(.L_1 - .L_0)
	.align		4
.L_0:
        /*0004*/ 	.word	index@(triton_poi_fused_leaky_relu_10)
        /*0008*/ 	.word	0x0000000e


	//----- nvinfo : EIATTR_MIN_STACK_SIZE
	.align		4
.L_1:
        /*000c*/ 	.byte	0x04, 0x12
        /*000e*/ 	.short	(.L_3 - .L_2)
	.align		4
.L_2:
        /*0010*/ 	.word	index@(triton_poi_fused_leaky_relu_10)
        /*0014*/ 	.word	0x00000000


	//----- nvinfo : EIATTR_FRAME_SIZE
	.align		4
.L_3:
        /*0018*/ 	.byte	0x04, 0x11
        /*001a*/ 	.short	(.L_5 - .L_4)
	.align		4
.L_4:
        /*001c*/ 	.word	index@(triton_poi_fused_leaky_relu_10)
        /*0020*/ 	.word	0x00000000


	//----- nvinfo : EIATTR_MIN_STACK_SIZE
	.align		4
.L_5:
        /*0024*/ 	.byte	0x04, 0x12
        /*0026*/ 	.short	(.L_7 - .L_6)
	.align		4
.L_6:
        /*0028*/ 	.word	index@(triton_poi_fused_leaky_relu_10)
        /*002c*/ 	.word	0x00000000
.L_7:


//--------------------- .nv.info.triton_poi_fused_leaky_relu_10 --------------------------
	.section	.nv.info.triton_poi_fused_leaky_relu_10,"",@"SHT_CUDA_INFO"
	.sectionflags	@""
	.align	4


	//----- nvinfo : EIATTR_CUDA_API_VERSION
	.align		4
        /*0000*/ 	.byte	0x04, 0x37
        /*0002*/ 	.short	(.L_9 - .L_8)
.L_8:
        /*0004*/ 	.word	0x0000007c


	//----- nvinfo : EIATTR_KPARAM_INFO
	.align		4
.L_9:
        /*0008*/ 	.byte	0x04, 0x17
        /*000a*/ 	.short	(.L_11 - .L_10)
.L_10:
        /*000c*/ 	.word	0x00000000
        /*0010*/ 	.short	0x0001
        /*0012*/ 	.short	0x0008
        /*0014*/ 	.byte	0x00, 0xf0, 0x11, 0x00


	//----- nvinfo : EIATTR_KPARAM_INFO
	.align		4
.L_11:
        /*0018*/ 	.byte	0x04, 0x17
        /*001a*/ 	.short	(.L_13 - .L_12)
.L_12:
        /*001c*/ 	.word	0x00000000
        /*0020*/ 	.short	0x0000
        /*0022*/ 	.short	0x0000
        /*0024*/ 	.byte	0x00, 0xf4, 0x21, 0x00


	//----- nvinfo : EIATTR_SPARSE_MMA_MASK
	.align		4
.L_13:
        /*0028*/ 	.byte	0x03, 0x50
        /*002a*/ 	.short	0x0000


	//----- nvinfo : EIATTR_MAXREG_COUNT
	.align		4
        /*002c*/ 	.byte	0x03, 0x1b
        /*002e*/ 	.short	0x00ff


	//----- nvinfo : EIATTR_EXIT_INSTR_OFFSETS
	.align		4
        /*0030*/ 	.byte	0x04, 0x1c
        /*0032*/ 	.short	(.L_15 - .L_14)


	//   ....[0]....
.L_14:
        /*0034*/ 	.word	0x000001d0


	//----- nvinfo : EIATTR_REQNTID
	.align		4
.L_15:
        /*0038*/ 	.byte	0x04, 0x10
        /*003a*/ 	.short	(.L_17 - .L_16)
.L_16:
        /*003c*/ 	.word	0x00000080
        /*0040*/ 	.word	0x00000001
        /*0044*/ 	.word	0x00000001


	//----- nvinfo : EIATTR_CBANK_PARAM_SIZE
	.align		4
.L_17:
        /*0048*/ 	.byte	0x03, 0x19
        /*004a*/ 	.short	0x000c


	//----- nvinfo : EIATTR_PARAM_CBANK
	.align		4
        /*004c*/ 	.byte	0x04, 0x0a
        /*004e*/ 	.short	(.L_19 - .L_18)
	.align		4
.L_18:
        /*0050*/ 	.word	index@(.nv.constant0.triton_poi_fused_leaky_relu_10)
        /*0054*/ 	.short	0x0210
        /*0056*/ 	.short	0x000c


	//----- nvinfo : EIATTR_SW_WAR
	.align		4
.L_19:
        /*0058*/ 	.byte	0x04, 0x36
        /*005a*/ 	.short	(.L_21 - .L_20)
.L_20:
        /*005c*/ 	.word	0x00000008
.L_21:


//--------------------- .nv.callgraph             --------------------------
	.section	.nv.callgraph,"",@"SHT_CUDA_CALLGRAPH"
	.align	4
	.sectionentsize	8
	.align		4
        /*0000*/ 	.word	0x00000000
	.align		4
        /*0004*/ 	.word	0xffffffff
	.align		4
        /*0008*/ 	.word	0x00000000
	.align		4
        /*000c*/ 	.word	0xfffffffe
	.align		4
        /*0010*/ 	.word	0x00000000
	.align		4
        /*0014*/ 	.word	0xfffffffd
	.align		4
        /*0018*/ 	.word	0x00000000
	.align		4
        /*001c*/ 	.word	0xfffffffc


//--------------------- .text.triton_poi_fused_leaky_relu_10 --------------------------
	.section	.text.triton_poi_fused_leaky_relu_10,"ax",@progbits
	.align	128
        .global         triton_poi_fused_leaky_relu_10
        .type           triton_poi_fused_leaky_relu_10,@function
        .size           triton_poi_fused_leaky_relu_10,(.L_x_1 - triton_poi_fused_leaky_relu_10)
        .other          triton_poi_fused_leaky_relu_10,@"STO_CUDA_ENTRY STV_DEFAULT"
triton_poi_fused_leaky_relu_10:
.text.triton_poi_fused_leaky_relu_10:
[----:B------:R-:W-:Y:S01]  /*0000*/  LDC R1, c[0x0][0x28] ;  /* 0x00000a00ff017b82 */ /* 0x000fe20000000800 */
[----:B------:R-:W1:Y:S07]  /*0010*/  S2R R0, SR_TID.X ;  /* 0x0000000000007919 */ /* 0x000e6e0000002100 */
[----:B------:R-:W2:Y:S01]  /*0020*/  LDC.64 R2, c[0x0][0x210] ;  /* 0x00008400ff027b82 */ /* 0x000ea20000000a00 */
[----:B------:R-:W-:Y:S01]  /*0030*/  ULDC.64 UR4, c[0x0][0x208] ;  /* 0x0000820000047ab9 */ /* 0x000fe20000000a00 */
[----:B------:R-:W3:Y:S01]  /*0040*/  S2R R5, SR_CTAID.X ;  /* 0x0000000000057919 */ /* 0x000ee20000002500 */
[----:B-1----:R-:W-:-:S04]  /*0050*/  SHF.L.U32 R0, R0, 0x2, RZ ;  /* 0x0000000200007819 */ /* 0x002fc800000006ff */
[----:B------:R-:W-:-:S04]  /*0060*/  LOP3.LUT R0, R0, 0x1fc, RZ, 0xc0, !PT ;  /* 0x000001fc00007812 */ /* 0x000fc800078ec0ff */
[----:B---3--:R-:W-:-:S05]  /*0070*/  LEA R5, R5, R0, 0xa ;  /* 0x0000000005057211 */ /* 0x008fca00078e50ff */
[----:B--2---:R-:W-:-:S05]  /*0080*/  IMAD.WIDE R2, R5, 0x4, R2 ;  /* 0x0000000405027825 */ /* 0x004fca00078e0202 */
[----:B------:R-:W2:Y:S04]  /*0090*/  LDG.E.128 R4, desc[UR4][R2.64] ;  /* 0x0000000402047981 */ /* 0x000ea8000c1e1d00 */
[----:B------:R-:W3:Y:S01]  /*00a0*/  LDG.E.128 R8, desc[UR4][R2.64+0x800] ;  /* 0x0008000402087981 */ /* 0x000ee2000c1e1d00 */
[----:B--2---:R-:W-:Y:S02]  /*00b0*/  FSETP.GT.AND P6, PT, R4, RZ, PT ;  /* 0x000000ff0400720b */ /* 0x004fe40003fc4000 */
[----:B------:R-:W-:Y:S02]  /*00c0*/  FSETP.GT.AND P5, PT, R5, RZ, PT ;  /* 0x000000ff0500720b */ /* 0x000fe40003fa4000 */
[----:B------:R-:W-:Y:S02]  /*00d0*/  FSETP.GT.AND P4, PT, R6, RZ, PT ;  /* 0x000000ff0600720b */ /* 0x000fe40003f84000 */
[----:B------:R-:W-:-:S02]  /*00e0*/  FSETP.GT.AND P3, PT, R7, RZ, PT ;  /* 0x000000ff0700720b */ /* 0x000fc40003f64000 */
[----:B---3--:R-:W-:Y:S02]  /*00f0*/  FSETP.GT.AND P2, PT, R8, RZ, PT ;  /* 0x000000ff0800720b */ /* 0x008fe40003f44000 */
[----:B------:R-:W-:Y:S02]  /*0100*/  FSETP.GT.AND P1, PT, R9, RZ, PT ;  /* 0x000000ff0900720b */ /* 0x000fe40003f24000 */
[----:B------:R-:W-:Y:S01]  /*0110*/  FSETP.GT.AND P0, PT, R10, RZ, PT ;  /* 0x000000ff0a00720b */ /* 0x000fe20003f04000 */
[----:B------:R-:W-:Y:S01]  /*0120*/  @!P6 FMUL R4, R4, 0.20000000298023223877 ;  /* 0x3e4ccccd0404e820 */ /* 0x000fe20000400000 */
[----:B------:R-:W-:Y:S01]  /*0130*/  FSETP.GT.AND P6, PT, R11, RZ, PT ;  /* 0x000000ff0b00720b */ /* 0x000fe20003fc4000 */
[----:B------:R-:W-:Y:S02]  /*0140*/  @!P5 FMUL R5, R5, 0.20000000298023223877 ;  /* 0x3e4ccccd0505d820 */ /* 0x000fe40000400000 */
[----:B------:R-:W-:Y:S02]  /*0150*/  @!P4 FMUL R6, R6, 0.20000000298023223877 ;  /* 0x3e4ccccd0606c820 */ /* 0x000fe40000400000 */
[----:B------:R-:W-:-:S02]  /*0160*/  @!P3 FMUL R7, R7, 0.20000000298023223877 ;  /* 0x3e4ccccd0707b820 */ /* 0x000fc40000400000 */
[----:B------:R-:W-:Y:S02]  /*0170*/  @!P2 FMUL R8, R8, 0.20000000298023223877 ;  /* 0x3e4ccccd0808a820 */ /* 0x000fe40000400000 */
[----:B------:R-:W-:Y:S01]  /*0180*/  @!P1 FMUL R9, R9, 0.20000000298023223877 ;  /* 0x3e4ccccd09099820 */ /* 0x000fe20000400000 */
[----:B------:R-:W-:Y:S01]  /*0190*/  STG.E.128 desc[UR4][R2.64], R4 ;  /* 0x0000000402007986 */ /* 0x000fe2000c101d04 */
[----:B------:R-:W-:Y:S02]  /*01a0*/  @!P0 FMUL R10, R10, 0.20000000298023223877 ;  /* 0x3e4ccccd0a0a8820 */ /* 0x000fe40000400000 */
[----:B------:R-:W-:-:S05]  /*01b0*/  @!P6 FMUL R11, R11, 0.20000000298023223877 ;  /* 0x3e4ccccd0b0be820 */ /* 0x000fca0000400000 */
[----:B------:R-:W-:Y:S01]  /*01c0*/  STG.E.128 desc[UR4][R2.64+0x800], R8 ;  /* 0x0008000802007986 */ /* 0x000fe2000c101d04 */
[----:B------:R-:W-:Y:S05]  /*01d0*/  EXIT ;  /* 0x000000000000794d */ /* 0x000fea0003800000 */
.L_x_0:
[----:B------:R-:W-:-:S00]  /*01e0*/  BRA `(.L_x_0) ;  /* 0xfffffffc00fc7947 */ /* 0x000fc0000383ffff */
[----:B------:R-:W-:-:S00]  /*01f0*/  NOP ;  /* 0x0000000000007918 */ /* 0x000fc00000000000 */
        /* <DEDUP_REMOVED lines=8> */
.L_x_1:


//--------------------- .nv.constant0.triton_poi_fused_leaky_relu_10 --------------------------
	.section	.nv.constant0.triton_poi_fused_leaky_relu_10,"a",@progbits
	.sectionflags	@""
	.align	4
.nv.constant0.triton_poi_fused_leaky_relu_10:
	.zero		540
